	.headerflags	@"EF_CUDA_TEXMODE_UNIFIED EF_CUDA_64BIT_ADDRESS EF_CUDA_ACCELERATORS EF_CUDA_SM90 EF_CUDA_VIRTUAL_SM(EF_CUDA_SM90)"
	.elftype	@"ET_EXEC"


//--------------------- .nv.info                  --------------------------
	.section	.nv.info,"",@"SHT_CUDA_INFO"
	.align	4


	//----- nvinfo : EIATTR_REGCOUNT
	.align		4
        /*0000*/ 	.byte	0x04, 0x2f
        /*0002*/ 	.short	(.L_2 - .L_1)
	.align		4
.L_1:
        /*0004*/ 	.word	index@(triton_per_fused_add_eq_fill_ge_index_put_lift_fresh_mean_mul_neg_pow_rsub_sigmoid_softplus_sub_where_0)
        /*0008*/ 	.word	0x00000028


	//----- nvinfo : EIATTR_MIN_STACK_SIZE
	.align		4
.L_2:
        /*000c*/ 	.byte	0x04, 0x12
        /*000e*/ 	.short	(.L_4 - .L_3)
	.align		4
.L_3:
        /*0010*/ 	.word	index@(triton_per_fused_add_eq_fill_ge_index_put_lift_fresh_mean_mul_neg_pow_rsub_sigmoid_softplus_sub_where_0)
        /*0014*/ 	.word	0x00000000


	//----- nvinfo : EIATTR_FRAME_SIZE
	.align		4
.L_4:
        /*0018*/ 	.byte	0x04, 0x11
        /*001a*/ 	.short	(.L_6 - .L_5)
	.align		4
.L_5:
        /*001c*/ 	.word	index@(triton_per_fused_add_eq_fill_ge_index_put_lift_fresh_mean_mul_neg_pow_rsub_sigmoid_softplus_sub_where_0)
        /*0020*/ 	.word	0x00000000


	//----- nvinfo : EIATTR_MIN_STACK_SIZE
	.align		4
.L_6:
        /*0024*/ 	.byte	0x04, 0x12
        /*0026*/ 	.short	(.L_8 - .L_7)
	.align		4
.L_7:
        /*0028*/ 	.word	index@(triton_per_fused_add_eq_fill_ge_index_put_lift_fresh_mean_mul_neg_pow_rsub_sigmoid_softplus_sub_where_0)
        /*002c*/ 	.word	0x00000000
.L_8:


//--------------------- .nv.info.triton_per_fused_add_eq_fill_ge_index_put_lift_fresh_mean_mul_neg_pow_rsub_sigmoid_softplus_sub_where_0 --------------------------
	.section	.nv.info.triton_per_fused_add_eq_fill_ge_index_put_lift_fresh_mean_mul_neg_pow_rsub_sigmoid_softplus_sub_where_0,"",@"SHT_CUDA_INFO"
	.sectionflags	@""
	.align	4


	//----- nvinfo : EIATTR_CUDA_API_VERSION
	.align		4
        /*0000*/ 	.byte	0x04, 0x37
        /*0002*/ 	.short	(.L_10 - .L_9)
.L_9:
        /*0004*/ 	.word	0x0000007c


	//----- nvinfo : EIATTR_KPARAM_INFO
	.align		4
.L_10:
        /*0008*/ 	.byte	0x04, 0x17
        /*000a*/ 	.short	(.L_12 - .L_11)
.L_11:
        /*000c*/ 	.word	0x00000000
        /*0010*/ 	.short	0x0003
        /*0012*/ 	.short	0x0018
        /*0014*/ 	.byte	0x00, 0xf0, 0x11, 0x00


	//----- nvinfo : EIATTR_KPARAM_INFO
	.align		4
.L_12:
        /*0018*/ 	.byte	0x04, 0x17
        /*001a*/ 	.short	(.L_14 - .L_13)
.L_13:
        /*001c*/ 	.word	0x00000000
        /*0020*/ 	.short	0x0002
        /*0022*/ 	.short	0x0010
        /*0024*/ 	.byte	0x00, 0xf4, 0x21, 0x00


	//----- nvinfo : EIATTR_KPARAM_INFO
	.align		4
.L_14:
        /*0028*/ 	.byte	0x04, 0x17
        /*002a*/ 	.short	(.L_16 - .L_15)
.L_15:
        /*002c*/ 	.word	0x00000000
        /*0030*/ 	.short	0x0001
        /*0032*/ 	.short	0x0008
        /*0034*/ 	.byte	0x00, 0xf4, 0x21, 0x00


	//----- nvinfo : EIATTR_KPARAM_INFO
	.align		4
.L_16:
        /*0038*/ 	.byte	0x04, 0x17
        /*003a*/ 	.short	(.L_18 - .L_17)
.L_17:
        /*003c*/ 	.word	0x00000000
        /*0040*/ 	.short	0x0000
        /*0042*/ 	.short	0x0000
        /*0044*/ 	.byte	0x00, 0xf4, 0x21, 0x00


	//----- nvinfo : EIATTR_SPARSE_MMA_MASK
	.align		4
.L_18:
        /*0048*/ 	.byte	0x03, 0x50
        /*004a*/ 	.short	0x0000


	//----- nvinfo : EIATTR_MAXREG_COUNT
	.align		4
        /*004c*/ 	.byte	0x03, 0x1b
        /*004e*/ 	.short	0x00ff


	//----- nvinfo : EIATTR_COOP_GROUP_MASK_REGIDS
	.align		4
        /*0050*/ 	.byte	0x04, 0x29
        /*0052*/ 	.short	(.L_20 - .L_19)


	//   ....[0]....
.L_19:
        /*0054*/ 	.word	0xffffffff


	//   ....[1]....
        /*0058*/ 	.word	0xffffffff


	//   ....[2]....
        /*005c*/ 	.word	0xffffffff


	//   ....[3]....
        /*0060*/ 	.word	0xffffffff


	//   ....[4]....
        /*0064*/ 	.word	0xffffffff


	//   ....[5]....
        /*0068*/ 	.word	0xffffffff


	//----- nvinfo : EIATTR_COOP_GROUP_INSTR_OFFSETS
	.align		4
.L_20:
        /*006c*/ 	.byte	0x04, 0x28
        /*006e*/ 	.short	(.L_22 - .L_21)


	//   ....[0]....
.L_21:
        /*0070*/ 	.word	0x000019b0


	//   ....[1]....
        /*0074*/ 	.word	0x000019e0


	//   ....[2]....
        /*0078*/ 	.word	0x00001a10


	//   ....[3]....
        /*007c*/ 	.word	0x00001a40


	//   ....[4]....
        /*0080*/ 	.word	0x00001a60


	//   ....[5]....
        /*0084*/ 	.word	0x00001ad0


	//----- nvinfo : EIATTR_EXIT_INSTR_OFFSETS
	.align		4
.L_22:
        /*0088*/ 	.byte	0x04, 0x1c
        /*008a*/ 	.short	(.L_24 - .L_23)


	//   ....[0]....
.L_23:
        /*008c*/ 	.word	0x00001b40


	//   ....[1]....
        /*0090*/ 	.word	0x00001b90


	//----- nvinfo : EIATTR_REQNTID
	.align		4
.L_24:
        /*0094*/ 	.byte	0x04, 0x10
        /*0096*/ 	.short	(.L_26 - .L_25)
.L_25:
        /*0098*/ 	.word	0x00000040
        /*009c*/ 	.word	0x00000001
        /*00a0*/ 	.word	0x00000001


	//----- nvinfo : EIATTR_CRS_STACK_SIZE
	.align		4
.L_26:
        /*00a4*/ 	.byte	0x04, 0x1e
        /*00a6*/ 	.short	(.L_28 - .L_27)
.L_27:
        /*00a8*/ 	.word	0x00000000


	//----- nvinfo : EIATTR_CBANK_PARAM_SIZE
	.align		4
.L_28:
        /*00ac*/ 	.byte	0x03, 0x19
        /*00ae*/ 	.short	0x001c


	//----- nvinfo : EIATTR_PARAM_CBANK
	.align		4
        /*00b0*/ 	.byte	0x04, 0x0a
        /*00b2*/ 	.short	(.L_30 - .L_29)
	.align		4
.L_29:
        /*00b4*/ 	.word	index@(.nv.constant0.triton_per_fused_add_eq_fill_ge_index_put_lift_fresh_mean_mul_neg_pow_rsub_sigmoid_softplus_sub_where_0)
        /*00b8*/ 	.short	0x0210
        /*00ba*/ 	.short	0x001c


	//----- nvinfo : EIATTR_SW_WAR
	.align		4
.L_30:
        /*00bc*/ 	.byte	0x04, 0x36
        /*00be*/ 	.short	(.L_32 - .L_31)
.L_31:
        /*00c0*/ 	.word	0x00000008
.L_32:


//--------------------- .nv.callgraph             --------------------------
	.section	.nv.callgraph,"",@"SHT_CUDA_CALLGRAPH"
	.align	4
	.sectionentsize	8
	.align		4
        /*0000*/ 	.word	0x00000000
	.align		4
        /*0004*/ 	.word	0xffffffff
	.align		4
        /*0008*/ 	.word	0x00000000
	.align		4
        /*000c*/ 	.word	0xfffffffe
	.align		4
        /*0010*/ 	.word	0x00000000
	.align		4
        /*0014*/ 	.word	0xfffffffd
	.align		4
        /*0018*/ 	.word	0x00000000
	.align		4
        /*001c*/ 	.word	0xfffffffc


//--------------------- .nv.constant4             --------------------------
	.section	.nv.constant4,"a",@progbits
	.align	8
	.align		8
.nv.constant4:
        /*0000*/ 	.dword	_$_str


//--------------------- .text.triton_per_fused_add_eq_fill_ge_index_put_lift_fresh_mean_mul_neg_pow_rsub_sigmoid_softplus_sub_where_0 --------------------------
	.section	.text.triton_per_fused_add_eq_fill_ge_index_put_lift_fresh_mean_mul_neg_pow_rsub_sigmoid_softplus_sub_where_0,"ax",@progbits
	.sectionflags	@"SHF_BARRIERS=1"
	.align	128
        .global         triton_per_fused_add_eq_fill_ge_index_put_lift_fresh_mean_mul_neg_pow_rsub_sigmoid_softplus_sub_where_0
        .type           triton_per_fused_add_eq_fill_ge_index_put_lift_fresh_mean_mul_neg_pow_rsub_sigmoid_softplus_sub_where_0,@function
        .size           triton_per_fused_add_eq_fill_ge_index_put_lift_fresh_mean_mul_neg_pow_rsub_sigmoid_softplus_sub_where_0,(.L_x_17 - triton_per_fused_add_eq_fill_ge_index_put_lift_fresh_mean_mul_neg_pow_rsub_sigmoid_softplus_sub_where_0)
        .other          triton_per_fused_add_eq_fill_ge_index_put_lift_fresh_mean_mul_neg_pow_rsub_sigmoid_softplus_sub_where_0,@"STO_CUDA_ENTRY STV_DEFAULT"
triton_per_fused_add_eq_fill_ge_index_put_lift_fresh_mean_mul_neg_pow_rsub_sigmoid_softplus_sub_where_0:
.text.triton_per_fused_add_eq_fill_ge_index_put_lift_fresh_mean_mul_neg_pow_rsub_sigmoid_softplus_sub_where_0:
[----:B------:R-:W0:Y:S02]  /*0000*/  LDC R1, c[0x0][0x28] ;  /* 0x00000a00ff017b82 */ /* 0x000e240000000800 */
[----:B------:R-:W1:Y:S01]  /*0010*/  S2R R33, SR_TID.X ;  /* 0x0000000000217919 */ /* 0x000e620000002100 */
[----:B------:R-:W2:Y:S01]  /*0020*/  LDC.64 R8, c[0x0][0x220] ;  /* 0x00008800ff087b82 */ /* 0x000ea20000000a00 */
[----:B------:R-:W-:-:S07]  /*0030*/  ULDC.64 UR6, c[0x0][0x208] ;  /* 0x0000820000067ab9 */ /* 0x000fce0000000a00 */
[----:B------:R-:W3:Y:S01]  /*0040*/  LDC.64 R4, c[0x0][0x218] ;  /* 0x00008600ff047b82 */ /* 0x000ee20000000a00 */
[----:B-1----:R-:W-:-:S04]  /*0050*/  SHF.L.U32 R0, R33, 0x2, RZ ;  /* 0x0000000221007819 */ /* 0x002fc800000006ff */
[----:B------:R-:W-:-:S05]  /*0060*/  LOP3.LUT R3, R0, 0xfc, RZ, 0xc0, !PT ;  /* 0x000000fc00037812 */ /* 0x000fca00078ec0ff */
[----:B--2---:R-:W-:-:S06]  /*0070*/  IMAD.WIDE.U32 R8, R3, 0x4, R8 ;  /* 0x0000000403087825 */ /* 0x004fcc00078e0008 */
[----:B------:R-:W2:Y:S01]  /*0080*/  LDG.E.128 R8, desc[UR6][R8.64] ;  /* 0x0000000608087981 */ /* 0x000ea2000c1e1d00 */
[----:B---3--:R-:W-:-:S06]  /*0090*/  IMAD.WIDE.U32 R4, R3, 0x4, R4 ;  /* 0x0000000403047825 */ /* 0x008fcc00078e0004 */
[----:B------:R-:W5:Y:S01]  /*00a0*/  LDG.E.128 R4, desc[UR6][R4.64] ;  /* 0x0000000604047981 */ /* 0x000f62000c1e1d00 */
[----:B------:R-:W-:Y:S01]  /*00b0*/  HFMA2.MMA R28, -RZ, RZ, 1.625, 0 ;  /* 0x3e800000ff1c7435 */ /* 0x000fe200000001ff */
[----:B------:R-:W-:Y:S01]  /*00c0*/  MOV R25, 0x3d39bf78 ;  /* 0x3d39bf7800197802 */ /* 0x000fe20000000f00 */
[----:B------:R-:W-:Y:S01]  /*00d0*/  BSSY B0, `(.L_x_0) ;  /* 0x00000a5000007945 */ /* 0x000fe20003800000 */
[----:B--2---:R-:W-:Y:S01]  /*00e0*/  FMUL R12, R8, -1.4426950216293334961 ;  /* 0xbfb8aa3b080c7820 */ /* 0x004fe20000400000 */
[----:B------:R-:W-:Y:S01]  /*00f0*/  FMUL R2, R9, -1.4426950216293334961 ;  /* 0xbfb8aa3b09027820 */ /* 0x000fe20000400000 */
[----:B------:R-:W-:Y:S01]  /*0100*/  FMUL R3, R10, -1.4426950216293334961 ;  /* 0xbfb8aa3b0a037820 */ /* 0x000fe20000400000 */
[----:B------:R-:W-:Y:S01]  /*0110*/  FMUL R16, R11, -1.4426950216293334961 ;  /* 0xbfb8aa3b0b107820 */ /* 0x000fe20000400000 */
[----:B------:R-:W-:Y:S01]  /*0120*/  FMUL R14, R9, 1.4426950216293334961 ;  /* 0x3fb8aa3b090e7820 */ /* 0x000fe20000400000 */
[----:B------:R-:W-:Y:S01]  /*0130*/  FSETP.GEU.AND P0, PT, R12, -126, PT ;  /* 0xc2fc00000c00780b */ /* 0x000fe20003f0e000 */
[----:B------:R-:W-:Y:S01]  /*0140*/  FMUL R30, R10, 1.4426950216293334961 ;  /* 0x3fb8aa3b0a1e7820 */ /* 0x000fe20000400000 */
[----:B------:R-:W-:-:S02]  /*0150*/  FSETP.GEU.AND P1, PT, R2, -126, PT ;  /* 0xc2fc00000200780b */ /* 0x000fc40003f2e000 */
[----:B------:R-:W-:-:S09]  /*0160*/  FSETP.GEU.AND P2, PT, R3, -126, PT ;  /* 0xc2fc00000300780b */ /* 0x000fd20003f4e000 */
[----:B------:R-:W-:Y:S02]  /*0170*/  @!P0 FMUL R12, R12, 0.5 ;  /* 0x3f0000000c0c8820 */ /* 0x000fe40000400000 */
[----:B------:R-:W-:Y:S02]  /*0180*/  @!P1 FMUL R2, R2, 0.5 ;  /* 0x3f00000002029820 */ /* 0x000fe40000400000 */
[----:B------:R-:W1:Y:S01]  /*0190*/  MUFU.EX2 R0, R12 ;  /* 0x0000000c00007308 */ /* 0x000e620000000800 */
[----:B------:R-:W-:-:S07]  /*01a0*/  @!P2 FMUL R3, R3, 0.5 ;  /* 0x3f0000000303a820 */ /* 0x000fce0000400000 */
[----:B------:R-:W2:Y:S01]  /*01b0*/  MUFU.EX2 R2, R2 ;  /* 0x0000000200027308 */ /* 0x000ea20000000800 */
[----:B-1----:R-:W-:-:S07]  /*01c0*/  @!P0 FMUL R0, R0, R0 ;  /* 0x0000000000008220 */ /* 0x002fce0000400000 */
[----:B------:R-:W1:Y:S01]  /*01d0*/  MUFU.EX2 R3, R3 ;  /* 0x0000000300037308 */ /* 0x000e620000000800 */
[----:B------:R-:W-:Y:S01]  /*01e0*/  FSETP.GEU.AND P0, PT, R16, -126, PT ;  /* 0xc2fc00001000780b */ /* 0x000fe20003f0e000 */
[----:B------:R-:W-:Y:S01]  /*01f0*/  FADD.FTZ.RZ R13, R0, 1 ;  /* 0x3f800000000d7421 */ /* 0x000fe2000001c000 */
[----:B--2---:R-:W-:-:S04]  /*0200*/  @!P1 FMUL R2, R2, R2 ;  /* 0x0000000202029220 */ /* 0x004fc80000400000 */
[----:B------:R-:W-:Y:S01]  /*0210*/  IADD3 R19, R13, -0x3f400000, RZ ;  /* 0xc0c000000d137810 */ /* 0x000fe20007ffe0ff */
[----:B------:R-:W-:Y:S01]  /*0220*/  FMUL R13, R8, 1.4426950216293334961 ;  /* 0x3fb8aa3b080d7820 */ /* 0x000fe20000400000 */
[----:B------:R-:W-:Y:S01]  /*0230*/  FSETP.GEU.AND P1, PT, R14, -126, PT ;  /* 0xc2fc00000e00780b */ /* 0x000fe20003f2e000 */
[----:B------:R-:W-:Y:S01]  /*0240*/  FADD.FTZ.RZ R17, R2, 1 ;  /* 0x3f80000002117421 */ /* 0x000fe2000001c000 */
[----:B------:R-:W-:-:S03]  /*0250*/  LOP3.LUT R19, R19, 0xff800000, RZ, 0xc0, !PT ;  /* 0xff80000013137812 */ /* 0x000fc600078ec0ff */
[----:B------:R-:W-:Y:S01]  /*0260*/  @!P0 FMUL R16, R16, 0.5 ;  /* 0x3f00000010108820 */ /* 0x000fe20000400000 */
[----:B-1----:R-:W-:Y:S01]  /*0270*/  @!P2 FMUL R3, R3, R3 ;  /* 0x000000030303a220 */ /* 0x002fe20000400000 */
[----:B------:R-:W-:Y:S02]  /*0280*/  IADD3 R15, -R19, 0x40800000, RZ ;  /* 0x40800000130f7810 */ /* 0x000fe40007ffe1ff */
[----:B------:R-:W-:Y:S01]  /*0290*/  IADD3 R18, R0, -R19, RZ ;  /* 0x8000001300127210 */ /* 0x000fe20007ffe0ff */
[----:B------:R1:W2:Y:S01]  /*02a0*/  MUFU.EX2 R12, R16 ;  /* 0x00000010000c7308 */ /* 0x0002a20000000800 */
[----:B------:R-:W-:Y:S01]  /*02b0*/  IADD3 R17, R17, -0x3f400000, RZ ;  /* 0xc0c0000011117810 */ /* 0x000fe20007ffe0ff */
[----:B------:R-:W-:Y:S01]  /*02c0*/  FFMA.FTZ R15, R15, R28, -1 ;  /* 0xbf8000000f0f7423 */ /* 0x000fe2000001001c */
[----:B------:R-:W-:Y:S01]  /*02d0*/  FSETP.GEU.AND P3, PT, R13, -126, PT ;  /* 0xc2fc00000d00780b */ /* 0x000fe20003f6e000 */
[----:B------:R-:W-:Y:S01]  /*02e0*/  @!P1 FMUL R14, R14, 0.5 ;  /* 0x3f0000000e0e9820 */ /* 0x000fe20000400000 */
[----:B------:R-:W-:Y:S01]  /*02f0*/  LOP3.LUT R27, R17, 0xff800000, RZ, 0xc0, !PT ;  /* 0xff800000111b7812 */ /* 0x000fe200078ec0ff */
[----:B------:R-:W-:Y:S01]  /*0300*/  FADD R18, R18, R15 ;  /* 0x0000000f12127221 */ /* 0x000fe20000000000 */
[----:B------:R-:W-:-:S02]  /*0310*/  FADD.FTZ.RZ R15, R3, 1 ;  /* 0x3f800000030f7421 */ /* 0x000fc4000001c000 */
[----:B------:R-:W-:Y:S01]  /*0320*/  IADD3 R17, -R27, 0x40800000, RZ ;  /* 0x408000001b117810 */ /* 0x000fe20007ffe1ff */
[----:B------:R-:W3:Y:S01]  /*0330*/  MUFU.EX2 R14, R14 ;  /* 0x0000000e000e7308 */ /* 0x000ee20000000800 */
[----:B------:R-:W-:Y:S02]  /*0340*/  IADD3 R26, R2, -R27, RZ ;  /* 0x8000001b021a7210 */ /* 0x000fe40007ffe0ff */
[----:B-1----:R-:W-:Y:S01]  /*0350*/  IADD3 R16, R15, -0x3f400000, RZ ;  /* 0xc0c000000f107810 */ /* 0x002fe20007ffe0ff */
[----:B------:R-:W-:Y:S01]  /*0360*/  FFMA.FTZ R15, R18, -R25, 0.10546888411045074463 ;  /* 0x3dd80012120f7423 */ /* 0x000fe20000010819 */
[----:B--2---:R-:W-:Y:S01]  /*0370*/  @!P0 FMUL R12, R12, R12 ;  /* 0x0000000c0c0c8220 */ /* 0x004fe20000400000 */
[-C--:B------:R-:W-:Y:S01]  /*0380*/  FFMA.FTZ R17, R17, R28.reuse, -1 ;  /* 0xbf80000011117423 */ /* 0x080fe2000001001c */
[----:B------:R-:W-:Y:S01]  /*0390*/  LOP3.LUT R16, R16, 0xff800000, RZ, 0xc0, !PT ;  /* 0xff80000010107812 */ /* 0x000fe200078ec0ff */
[----:B------:R-:W-:Y:S01]  /*03a0*/  FFMA.FTZ R15, R18, R15, -0.13229703903198242188 ;  /* 0xbe0778e0120f7423 */ /* 0x000fe2000001000f */
[----:B------:R-:W-:Y:S01]  /*03b0*/  FADD.FTZ.RZ R22, R12, 1 ;  /* 0x3f8000000c167421 */ /* 0x000fe2000001c000 */
[----:B------:R-:W-:Y:S01]  /*03c0*/  FADD R26, R26, R17 ;  /* 0x000000111a1a7221 */ /* 0x000fe20000000000 */
[----:B------:R-:W-:Y:S01]  /*03d0*/  IADD3 R21, -R16, 0x40800000, RZ ;  /* 0x4080000010157810 */ /* 0x000fe20007ffe1ff */
[C---:B------:R-:W-:Y:S01]  /*03e0*/  FFMA.FTZ R15, R18.reuse, R15, 0.14491446316242218018 ;  /* 0x3e146475120f7423 */ /* 0x040fe2000001000f */
[----:B------:R-:W-:Y:S01]  /*03f0*/  IADD3 R20, R3, -R16, RZ ;  /* 0x8000001003147210 */ /* 0x000fe20007ffe0ff */
[----:B------:R-:W-:Y:S01]  /*0400*/  @!P3 FMUL R13, R13, 0.5 ;  /* 0x3f0000000d0db820 */ /* 0x000fe20000400000 */
[----:B------:R-:W-:Y:S01]  /*0410*/  IADD3 R17, R22, -0x3f400000, RZ ;  /* 0xc0c0000016117810 */ /* 0x000fe20007ffe0ff */
[----:B------:R-:W-:Y:S01]  /*0420*/  FFMA.FTZ R21, R21, R28, -1 ;  /* 0xbf80000015157423 */ /* 0x000fe2000001001c */
[----:B------:R-:W-:Y:S01]  /*0430*/  FFMA.FTZ R15, R18, R15, -0.16641564667224884033 ;  /* 0xbe2a68dd120f7423 */ /* 0x000fe2000001000f */
[----:B---3--:R-:W-:Y:S01]  /*0440*/  @!P1 FMUL R14, R14, R14 ;  /* 0x0000000e0e0e9220 */ /* 0x008fe20000400000 */
[----:B------:R-:W-:Y:S01]  /*0450*/  LOP3.LUT R17, R17, 0xff800000, RZ, 0xc0, !PT ;  /* 0xff80000011117812 */ /* 0x000fe200078ec0ff */
[----:B------:R-:W-:Y:S01]  /*0460*/  FADD R20, R20, R21 ;  /* 0x0000001514147221 */ /* 0x000fe20000000000 */
[----:B------:R-:W-:Y:S01]  /*0470*/  FFMA.FTZ R21, R26, -R25, 0.10546888411045074463 ;  /* 0x3dd800121a157423 */ /* 0x000fe20000010819 */
[----:B------:R-:W-:Y:S01]  /*0480*/  FFMA.FTZ R15, R18, R15, 0.19988867640495300293 ;  /* 0x3e4caf9e120f7423 */ /* 0x000fe2000001000f */
[----:B------:R-:W1:Y:S01]  /*0490*/  MUFU.EX2 R13, R13 ;  /* 0x0000000d000d7308 */ /* 0x000e620000000800 */
[----:B------:R-:W-:Y:S01]  /*04a0*/  FFMA.FTZ R23, R20, -R25, 0.10546888411045074463 ;  /* 0x3dd8001214177423 */ /* 0x000fe20000010819 */
[----:B------:R-:W-:Y:S01]  /*04b0*/  FFMA.FTZ R21, R26, R21, -0.13229703903198242188 ;  /* 0xbe0778e01a157423 */ /* 0x000fe20000010015 */
[----:B------:R-:W-:Y:S01]  /*04c0*/  FFMA.FTZ R15, R18, R15, -0.25000196695327758789 ;  /* 0xbe800042120f7423 */ /* 0x000fe2000001000f */
[----:B------:R-:W-:Y:S01]  /*04d0*/  IADD3 R29, -R17, 0x40800000, RZ ;  /* 0x40800000111d7810 */ /* 0x000fe20007ffe1ff */
[----:B------:R-:W-:Y:S01]  /*04e0*/  FFMA.FTZ R23, R20, R23, -0.13229703903198242188 ;  /* 0xbe0778e014177423 */ /* 0x000fe20000010017 */
[----:B------:R-:W-:Y:S01]  /*04f0*/  FFMA.FTZ R21, R26, R21, 0.14491446316242218018 ;  /* 0x3e1464751a157423 */ /* 0x000fe20000010015 */
[----:B------:R-:W-:Y:S01]  /*0500*/  FFMA.FTZ R15, R18, R15, 0.33333510160446166992 ;  /* 0x3eaaaae6120f7423 */ /* 0x000fe2000001000f */
[----:B------:R-:W-:Y:S01]  /*0510*/  IADD3 R22, R12, -R17, RZ ;  /* 0x800000110c167210 */ /* 0x000fe20007ffe0ff */
[-C--:B------:R-:W-:Y:S01]  /*0520*/  FFMA.FTZ R31, R29, R28.reuse, -1 ;  /* 0xbf8000001d1f7423 */ /* 0x080fe2000001001c */
[----:B------:R-:W-:Y:S01]  /*0530*/  FFMA.FTZ R21, R26, R21, -0.16641564667224884033 ;  /* 0xbe2a68dd1a157423 */ /* 0x000fe20000010015 */
[----:B------:R-:W-:Y:S01]  /*0540*/  FFMA.FTZ R29, R20, R23, 0.14491446316242218018 ;  /* 0x3e146475141d7423 */ /* 0x000fe20000010017 */
[----:B------:R-:W-:Y:S01]  /*0550*/  FFMA.FTZ R15, R18, R15, -0.5 ;  /* 0xbf000000120f7423 */ /* 0x000fe2000001000f */
[----:B------:R-:W-:Y:S01]  /*0560*/  FADD R22, R22, R31 ;  /* 0x0000001f16167221 */ /* 0x000fe20000000000 */
[----:B------:R-:W-:Y:S01]  /*0570*/  FFMA.FTZ R23, R26, R21, 0.19988867640495300293 ;  /* 0x3e4caf9e1a177423 */ /* 0x000fe20000010015 */
[----:B-1----:R-:W-:Y:S01]  /*0580*/  @!P3 FMUL R13, R13, R13 ;  /* 0x0000000d0d0db220 */ /* 0x002fe20000400000 */
[----:B------:R-:W-:Y:S01]  /*0590*/  FMUL R15, R18, R15 ;  /* 0x0000000f120f7220 */ /* 0x000fe20000400000 */
[----:B------:R-:W-:Y:S01]  /*05a0*/  FFMA.FTZ R31, R22, -R25, 0.10546888411045074463 ;  /* 0x3dd80012161f7423 */ /* 0x000fe20000010819 */
[----:B------:R-:W-:Y:S01]  /*05b0*/  FFMA.FTZ R23, R26, R23, -0.25000196695327758789 ;  /* 0xbe8000421a177423 */ /* 0x000fe20000010017 */
[----:B------:R-:W-:Y:S01]  /*05c0*/  FFMA.FTZ R29, R20, R29, -0.16641564667224884033 ;  /* 0xbe2a68dd141d7423 */ /* 0x000fe2000001001d */
[----:B------:R-:W-:Y:S01]  /*05d0*/  FFMA.FTZ R21, R18, R15, R18 ;  /* 0x0000000f12157223 */ /* 0x000fe20000010012 */
[----:B------:R-:W-:Y:S01]  /*05e0*/  FADD.FTZ.RZ R18, R13, 1 ;  /* 0x3f8000000d127421 */ /* 0x000fe2000001c000 */
[----:B------:R-:W-:Y:S01]  /*05f0*/  FFMA.FTZ R23, R26, R23, 0.33333510160446166992 ;  /* 0x3eaaaae61a177423 */ /* 0x000fe20000010017 */
[----:B------:R-:W-:Y:S01]  /*0600*/  FFMA.FTZ R31, R22, R31, -0.13229703903198242188 ;  /* 0xbe0778e0161f7423 */ /* 0x000fe2000001001f */
[----:B------:R-:W-:Y:S01]  /*0610*/  FFMA.FTZ R29, R20, R29, 0.19988867640495300293 ;  /* 0x3e4caf9e141d7423 */ /* 0x000fe2000001001d */
[----:B------:R-:W-:Y:S01]  /*0620*/  FADD.FTZ.RZ R15, R14, 1 ;  /* 0x3f8000000e0f7421 */ /* 0x000fe2000001c000 */
[----:B------:R-:W-:Y:S01]  /*0630*/  FFMA.FTZ R23, R26, R23, -0.5 ;  /* 0xbf0000001a177423 */ /* 0x000fe20000010017 */
[----:B------:R-:W-:Y:S01]  /*0640*/  IADD3 R18, R18, -0x3f400000, RZ ;  /* 0xc0c0000012127810 */ /* 0x000fe20007ffe0ff */
[----:B------:R-:W-:Y:S01]  /*0650*/  FFMA.FTZ R31, R22, R31, 0.14491446316242218018 ;  /* 0x3e146475161f7423 */ /* 0x000fe2000001001f */
[----:B------:R-:W-:Y:S01]  /*0660*/  FFMA.FTZ R29, R20, R29, -0.25000196695327758789 ;  /* 0xbe800042141d7423 */ /* 0x000fe2000001001d */
[----:B------:R-:W-:Y:S01]  /*0670*/  FMUL R23, R26, R23 ;  /* 0x000000171a177220 */ /* 0x000fe20000400000 */
[----:B------:R-:W-:Y:S01]  /*0680*/  LOP3.LUT R18, R18, 0xff800000, RZ, 0xc0, !PT ;  /* 0xff80000012127812 */ /* 0x000fe200078ec0ff */
[----:B------:R-:W-:Y:S01]  /*0690*/  FFMA.FTZ R31, R22, R31, -0.16641564667224884033 ;  /* 0xbe2a68dd161f7423 */ /* 0x000fe2000001001f */
[----:B------:R-:W-:Y:S01]  /*06a0*/  FFMA.FTZ R29, R20, R29, 0.33333510160446166992 ;  /* 0x3eaaaae6141d7423 */ /* 0x000fe2000001001d */
[----:B------:R-:W-:Y:S01]  /*06b0*/  FFMA.FTZ R26, R26, R23, R26 ;  /* 0x000000171a1a7223 */ /* 0x000fe2000001001a */
[----:B------:R-:W-:Y:S01]  /*06c0*/  IADD3 R23, R15, -0x3f400000, RZ ;  /* 0xc0c000000f177810 */ /* 0x000fe20007ffe0ff */
[----:B------:R-:W-:Y:S01]  /*06d0*/  FFMA.FTZ R31, R22, R31, 0.19988867640495300293 ;  /* 0x3e4caf9e161f7423 */ /* 0x000fe2000001001f */
[----:B------:R-:W-:Y:S01]  /*06e0*/  IADD3 R15, -R18, 0x40800000, RZ ;  /* 0x40800000120f7810 */ /* 0x000fe20007ffe1ff */
[----:B------:R-:W-:Y:S01]  /*06f0*/  FFMA.FTZ R29, R20, R29, -0.5 ;  /* 0xbf000000141d7423 */ /* 0x000fe2000001001d */
[----:B------:R-:W-:Y:S01]  /*0700*/  LOP3.LUT R23, R23, 0xff800000, RZ, 0xc0, !PT ;  /* 0xff80000017177812 */ /* 0x000fe200078ec0ff */
[----:B------:R-:W-:Y:S01]  /*0710*/  FFMA.FTZ R31, R22, R31, -0.25000196695327758789 ;  /* 0xbe800042161f7423 */ /* 0x000fe2000001001f */
[----:B------:R-:W-:Y:S01]  /*0720*/  IADD3 R24, R13, -R18, RZ ;  /* 0x800000120d187210 */ /* 0x000fe20007ffe0ff */
[-C--:B------:R-:W-:Y:S01]  /*0730*/  FFMA.FTZ R15, R15, R28.reuse, -1 ;  /* 0xbf8000000f0f7423 */ /* 0x080fe2000001001c */
[----:B------:R-:W-:Y:S01]  /*0740*/  FMUL R29, R20, R29 ;  /* 0x0000001d141d7220 */ /* 0x000fe20000400000 */
[----:B------:R-:W-:Y:S01]  /*0750*/  IADD3 R35, -R23, 0x40800000, RZ ;  /* 0x4080000017237810 */ /* 0x000fe20007ffe1ff */
[----:B------:R-:W-:Y:S01]  /*0760*/  FFMA.FTZ R31, R22, R31, 0.33333510160446166992 ;  /* 0x3eaaaae6161f7423 */ /* 0x000fe2000001001f */
[----:B------:R-:W-:Y:S01]  /*0770*/  FADD R24, R24, R15 ;  /* 0x0000000f18187221 */ /* 0x000fe20000000000 */
[----:B------:R-:W-:Y:S01]  /*0780*/  FFMA.FTZ R29, R20, R29, R20 ;  /* 0x0000001d141d7223 */ /* 0x000fe20000010014 */
[----:B------:R-:W-:Y:S01]  /*0790*/  IADD3 R20, R14, -R23, RZ ;  /* 0x800000170e147210 */ /* 0x000fe20007ffe0ff */
[----:B------:R-:W-:Y:S01]  /*07a0*/  FFMA.FTZ R31, R22, R31, -0.5 ;  /* 0xbf000000161f7423 */ /* 0x000fe2000001001f */
[----:B------:R-:W-:Y:S01]  /*07b0*/  FFMA.FTZ R35, R35, R28, -1 ;  /* 0xbf80000023237423 */ /* 0x000fe2000001001c */
[----:B------:R-:W-:Y:S01]  /*07c0*/  FFMA.FTZ R15, R24, -R25, 0.10546888411045074463 ;  /* 0x3dd80012180f7423 */ /* 0x000fe20000010819 */
[----:B------:R-:W-:Y:S01]  /*07d0*/  FSETP.GEU.AND P0, PT, R30, -126, PT ;  /* 0xc2fc00001e00780b */ /* 0x000fe20003f0e000 */
[----:B------:R-:W-:Y:S01]  /*07e0*/  FMUL R31, R22, R31 ;  /* 0x0000001f161f7220 */ /* 0x000fe20000400000 */
[----:B------:R-:W-:Y:S01]  /*07f0*/  FADD R20, R20, R35 ;  /* 0x0000002314147221 */ /* 0x000fe20000000000 */
[----:B------:R-:W-:Y:S01]  /*0800*/  FFMA.FTZ R15, R24, R15, -0.13229703903198242188 ;  /* 0xbe0778e0180f7423 */ /* 0x000fe2000001000f */
[----:B------:R-:W-:Y:S01]  /*0810*/  I2FP.F32.S32 R16, R16 ;  /* 0x0000001000107245 */ /* 0x000fe20000201400 */
[----:B------:R-:W-:Y:S01]  /*0820*/  FFMA.FTZ R22, R22, R31, R22 ;  /* 0x0000001f16167223 */ /* 0x000fe20000010016 */
[----:B------:R-:W-:Y:S01]  /*0830*/  FFMA.FTZ R31, R20, -R25, 0.10546888411045074463 ;  /* 0x3dd80012141f7423 */ /* 0x000fe20000010819 */
[----:B------:R-:W-:Y:S01]  /*0840*/  FFMA.FTZ R15, R24, R15, 0.14491446316242218018 ;  /* 0x3e146475180f7423 */ /* 0x000fe2000001000f */
[----:B------:R-:W-:Y:S01]  /*0850*/  I2FP.F32.S32 R18, R18 ;  /* 0x0000001200127245 */ /* 0x000fe20000201400 */
[----:B------:R-:W-:Y:S01]  /*0860*/  FMUL R16, R16, 1.1920928955078125e-07 ;  /* 0x3400000010107820 */ /* 0x000fe20000400000 */
[----:B------:R-:W-:Y:S01]  /*0870*/  FFMA.FTZ R31, R20, R31, -0.13229703903198242188 ;  /* 0xbe0778e0141f7423 */ /* 0x000fe2000001001f */
[----:B------:R-:W-:-:S02]  /*0880*/  FFMA.FTZ R15, R24, R15, -0.16641564667224884033 ;  /* 0xbe2a68dd180f7423 */ /* 0x000fc4000001000f */
[----:B------:R-:W-:Y:S01]  /*0890*/  @!P0 FMUL R30, R30, 0.5 ;  /* 0x3f0000001e1e8820 */ /* 0x000fe20000400000 */
[----:B------:R-:W-:Y:S01]  /*08a0*/  FFMA.FTZ R31, R20, R31, 0.14491446316242218018 ;  /* 0x3e146475141f7423 */ /* 0x000fe2000001001f */
[----:B------:R-:W-:-:S03]  /*08b0*/  FFMA.FTZ R15, R24, R15, 0.19988867640495300293 ;  /* 0x3e4caf9e180f7423 */ /* 0x000fc6000001000f */
[----:B------:R-:W-:Y:S01]  /*08c0*/  FFMA.FTZ R31, R20, R31, -0.16641564667224884033 ;  /* 0xbe2a68dd141f7423 */ /* 0x000fe2000001001f */
[----:B------:R-:W-:-:S03]  /*08d0*/  FFMA.FTZ R15, R24, R15, -0.25000196695327758789 ;  /* 0xbe800042180f7423 */ /* 0x000fc6000001000f */
[----:B------:R-:W-:Y:S01]  /*08e0*/  FFMA.FTZ R31, R20, R31, 0.19988867640495300293 ;  /* 0x3e4caf9e141f7423 */ /* 0x000fe2000001001f */
[----:B------:R-:W-:-:S03]  /*08f0*/  FFMA.FTZ R15, R24, R15, 0.33333510160446166992 ;  /* 0x3eaaaae6180f7423 */ /* 0x000fc6000001000f */
[----:B------:R-:W-:Y:S01]  /*0900*/  FFMA.FTZ R35, R20, R31, -0.25000196695327758789 ;  /* 0xbe80004214237423 */ /* 0x000fe2000001001f */
[----:B------:R-:W-:Y:S02]  /*0910*/  FFMA.FTZ R31, R24, R15, -0.5 ;  /* 0xbf000000181f7423 */ /* 0x000fe4000001000f */
[----:B------:R-:W1:Y:S01]  /*0920*/  MUFU.EX2 R15, R30 ;  /* 0x0000001e000f7308 */ /* 0x000e620000000800 */
[----:B------:R-:W-:Y:S01]  /*0930*/  FFMA.FTZ R35, R20, R35, 0.33333510160446166992 ;  /* 0x3eaaaae614237423 */ /* 0x000fe20000010023 */
[----:B------:R-:W-:-:S03]  /*0940*/  FMUL R31, R24, R31 ;  /* 0x0000001f181f7220 */ /* 0x000fc60000400000 */
[----:B------:R-:W-:Y:S01]  /*0950*/  FFMA.FTZ R35, R20, R35, -0.5 ;  /* 0xbf00000014237423 */ /* 0x000fe20000010023 */
[----:B------:R-:W-:Y:S01]  /*0960*/  FFMA.FTZ R24, R24, R31, R24 ;  /* 0x0000001f18187223 */ /* 0x000fe20000010018 */
[----:B------:R-:W-:Y:S01]  /*0970*/  I2FP.F32.S32 R31, R17 ;  /* 0x00000011001f7245 */ /* 0x000fe20000201400 */
[----:B------:R-:W-:Y:S01]  /*0980*/  FFMA.FTZ R17, R16, 0.69314718246459960938, R29 ;  /* 0x3f31721810117823 */ /* 0x000fe2000001001d */
[----:B------:R-:W-:-:S03]  /*0990*/  FMUL R35, R20, R35 ;  /* 0x0000002314237220 */ /* 0x000fc60000400000 */
[----:B------:R-:W-:Y:S01]  /*09a0*/  FMUL R31, R31, 1.1920928955078125e-07 ;  /* 0x340000001f1f7820 */ /* 0x000fe20000400000 */
[----:B------:R-:W-:Y:S01]  /*09b0*/  FFMA.FTZ R20, R20, R35, R20 ;  /* 0x0000002314147223 */ /* 0x000fe20000010014 */
[----:B-1----:R-:W-:Y:S01]  /*09c0*/  @!P0 FMUL R15, R15, R15 ;  /* 0x0000000f0f0f8220 */ /* 0x002fe20000400000 */
[----:B------:R-:W-:Y:S01]  /*09d0*/  ISETP.GE.U32.AND P0, PT, R0, 0x7f800000, PT ;  /* 0x7f8000000000780c */ /* 0x000fe20003f06070 */
[----:B------:R-:W-:Y:S01]  /*09e0*/  FFMA.FTZ R16, R31, 0.69314718246459960938, R22 ;  /* 0x3f3172181f107823 */ /* 0x000fe20000010016 */
[----:B------:R-:W-:Y:S01]  /*09f0*/  I2FP.F32.S32 R22, R23 ;  /* 0x0000001700167245 */ /* 0x000fe20000201400 */
[----:B------:R-:W-:Y:S01]  /*0a00*/  FADD.FTZ.RZ R29, R15, 1 ;  /* 0x3f8000000f1d7421 */ /* 0x000fe2000001c000 */
[----:B------:R-:W-:Y:S01]  /*0a10*/  FMUL R23, R18, 1.1920928955078125e-07 ;  /* 0x3400000012177820 */ /* 0x000fe20000400000 */
[----:B------:R-:W-:-:S03]  /*0a20*/  I2FP.F32.S32 R18, R19 ;  /* 0x0000001300127245 */ /* 0x000fc60000201400 */
[----:B------:R-:W-:Y:S01]  /*0a30*/  IADD3 R30, R29, -0x3f400000, RZ ;  /* 0xc0c000001d1e7810 */ /* 0x000fe20007ffe0ff */
[----:B------:R-:W-:Y:S01]  /*0a40*/  FMUL R29, R22, 1.1920928955078125e-07 ;  /* 0x34000000161d7820 */ /* 0x000fe20000400000 */
[----:B------:R-:W-:Y:S01]  /*0a50*/  FMUL R22, R18, 1.1920928955078125e-07 ;  /* 0x3400000012167820 */ /* 0x000fe20000400000 */
[----:B------:R-:W-:Y:S01]  /*0a60*/  FFMA.FTZ R19, R23, 0.69314718246459960938, R24 ;  /* 0x3f31721817137823 */ /* 0x000fe20000010018 */
[----:B------:R-:W-:Y:S01]  /*0a70*/  LOP3.LUT R30, R30, 0xff800000, RZ, 0xc0, !PT ;  /* 0xff8000001e1e7812 */ /* 0x000fe200078ec0ff */
[----:B------:R-:W-:Y:S01]  /*0a80*/  FFMA.FTZ R18, R29, 0.69314718246459960938, R20 ;  /* 0x3f3172181d127823 */ /* 0x000fe20000010014 */
[----:B------:R-:W-:Y:S01]  /*0a90*/  FADD R20, RZ, -R8 ;  /* 0x80000008ff147221 */ /* 0x000fe20000000000 */
[----:B------:R-:W-:Y:S01]  /*0aa0*/  FFMA.FTZ R21, R22, 0.69314718246459960938, R21 ;  /* 0x3f31721816157823 */ /* 0x000fe20000010015 */
[----:B------:R-:W-:Y:S01]  /*0ab0*/  IADD3 R23, -R30, 0x40800000, RZ ;  /* 0x408000001e177810 */ /* 0x000fe20007ffe1ff */
[----:B------:R-:W-:Y:S06]  /*0ac0*/  @!P0 BRA `(.L_x_1) ;  /* 0x0000000000148947 */ /* 0x000fec0003800000 */
[C---:B------:R-:W-:Y:S02]  /*0ad0*/  ISETP.GE.AND P0, PT, R0.reuse, -0x407fffff, PT ;  /* 0xbf8000010000780c */ /* 0x040fe40003f06270 */
[----:B------:R-:W-:-:S11]  /*0ae0*/  FSETP.NEU.AND P1, PT, R0, RZ, PT ;  /* 0x000000ff0000720b */ /* 0x000fd60003f2d000 */
[----:B------:R-:W-:-:S05]  /*0af0*/  @P0 MOV R29, 0x7f800000 ;  /* 0x7f800000001d0802 */ /* 0x000fca0000000f00 */
[----:B------:R-:W-:-:S05]  /*0b00*/  @P0 FFMA.FTZ R21, R0, R29, +INF ;  /* 0x7f80000000150423 */ /* 0x000fca000001001d */
[----:B------:R-:W-:-:S07]  /*0b10*/  FSEL R21, R21, -RZ, P1 ;  /* 0x800000ff15157208 */ /* 0x000fce0000800000 */
.L_x_1:
[----:B------:R-:W-:Y:S05]  /*0b20*/  BSYNC B0 ;  /* 0x0000000000007941 */ /* 0x000fea0003800000 */
.L_x_0:
[----:B------:R-:W-:Y:S01]  /*0b30*/  FMUL R31, R20, 1.4426950216293334961 ;  /* 0x3fb8aa3b141f7820 */ /* 0x000fe20000400000 */
[----:B------:R-:W-:Y:S01]  /*0b40*/  IADD3 R32, R15, -R30, RZ ;  /* 0x8000001e0f207210 */ /* 0x000fe20007ffe0ff */
[----:B------:R-:W-:Y:S01]  /*0b50*/  FFMA.FTZ R23, R23, R28, -1 ;  /* 0xbf80000017177423 */ /* 0x000fe2000001001c */
[----:B------:R-:W-:Y:S01]  /*0b60*/  FADD R22, RZ, -R9 ;  /* 0x80000009ff167221 */ /* 0x000fe20000000000 */
[----:B------:R-:W-:Y:S01]  /*0b70*/  FADD R24, RZ, -R11 ;  /* 0x8000000bff187221 */ /* 0x000fe20000000000 */
[----:B------:R-:W-:Y:S01]  /*0b80*/  FSETP.GEU.AND P0, PT, R31, -126, PT ;  /* 0xc2fc00001f00780b */ /* 0x000fe20003f0e000 */
[----:B------:R-:W-:Y:S01]  /*0b90*/  FADD R32, R32, R23 ;  /* 0x0000001720207221 */ /* 0x000fe20000000000 */
[----:B------:R-:W-:Y:S01]  /*0ba0*/  FMUL R36, R22, 1.4426950216293334961 ;  /* 0x3fb8aa3b16247820 */ /* 0x000fe20000400000 */
[----:B------:R-:W-:Y:S01]  /*0bb0*/  FADD R23, RZ, -R10 ;  /* 0x8000000aff177221 */ /* 0x000fe20000000000 */
[----:B------:R-:W-:Y:S01]  /*0bc0*/  FMUL R35, R24, 1.4426950216293334961 ;  /* 0x3fb8aa3b18237820 */ /* 0x000fe20000400000 */
[----:B------:R-:W-:Y:S01]  /*0bd0*/  FFMA.FTZ R29, R32, -R25, 0.10546888411045074463 ;  /* 0x3dd80012201d7423 */ /* 0x000fe20000010819 */
[----:B------:R-:W-:Y:S01]  /*0be0*/  FMUL R0, R11, 1.4426950216293334961 ;  /* 0x3fb8aa3b0b007820 */ /* 0x000fe20000400000 */
[----:B------:R-:W-:Y:S01]  /*0bf0*/  FMUL R34, R23, 1.4426950216293334961 ;  /* 0x3fb8aa3b17227820 */ /* 0x000fe20000400000 */
[----:B------:R-:W-:Y:S01]  /*0c00*/  FSETP.GEU.AND P1, PT, R36, -126, PT ;  /* 0xc2fc00002400780b */ /* 0x000fe20003f2e000 */
[----:B------:R-:W-:Y:S01]  /*0c10*/  FFMA.FTZ R29, R32, R29, -0.13229703903198242188 ;  /* 0xbe0778e0201d7423 */ /* 0x000fe2000001001d */
[----:B------:R-:W-:Y:S01]  /*0c20*/  FSETP.GEU.AND P3, PT, R35, -126, PT ;  /* 0xc2fc00002300780b */ /* 0x000fe20003f6e000 */
[----:B------:R-:W-:Y:S01]  /*0c30*/  BSSY B0, `(.L_x_2) ;  /* 0x0000059000007945 */ /* 0x000fe20003800000 */
[----:B------:R-:W-:Y:S01]  /*0c40*/  FSETP.GEU.AND P2, PT, R34, -126, PT ;  /* 0xc2fc00002200780b */ /* 0x000fe20003f4e000 */
[----:B------:R-:W-:Y:S01]  /*0c50*/  @!P0 FMUL R31, R31, 0.5 ;  /* 0x3f0000001f1f8820 */ /* 0x000fe20000400000 */
[----:B------:R-:W-:Y:S01]  /*0c60*/  FFMA.FTZ R29, R32, R29, 0.14491446316242218018 ;  /* 0x3e146475201d7423 */ /* 0x000fe2000001001d */
[----:B------:R-:W-:-:S02]  /*0c70*/  I2FP.F32.S32 R30, R30 ;  /* 0x0000001e001e7245 */ /* 0x000fc40000201400 */
[----:B------:R-:W-:Y:S01]  /*0c80*/  ISETP.GE.U32.AND P6, PT, R2, 0x7f800000, PT ;  /* 0x7f8000000200780c */ /* 0x000fe20003fc6070 */
[----:B------:R-:W-:Y:S01]  /*0c90*/  FFMA.FTZ R29, R32, R29, -0.16641564667224884033 ;  /* 0xbe2a68dd201d7423 */ /* 0x000fe2000001001d */
[----:B------:R-:W1:Y:S01]  /*0ca0*/  MUFU.EX2 R31, R31 ;  /* 0x0000001f001f7308 */ /* 0x000e620000000800 */
[----:B------:R-:W-:Y:S01]  /*0cb0*/  FMUL R30, R30, 1.1920928955078125e-07 ;  /* 0x340000001e1e7820 */ /* 0x000fe20000400000 */
[----:B------:R-:W-:Y:S01]  /*0cc0*/  @!P1 FMUL R36, R36, 0.5 ;  /* 0x3f00000024249820 */ /* 0x000fe20000400000 */
[----:B------:R-:W-:Y:S01]  /*0cd0*/  FFMA.FTZ R29, R32, R29, 0.19988867640495300293 ;  /* 0x3e4caf9e201d7423 */ /* 0x000fe2000001001d */
[----:B------:R-:W-:Y:S01]  /*0ce0*/  @!P3 FMUL R35, R35, 0.5 ;  /* 0x3f0000002323b820 */ /* 0x000fe20000400000 */
[----:B------:R-:W-:Y:S01]  /*0cf0*/  I2FP.F32.S32 R27, R27 ;  /* 0x0000001b001b7245 */ /* 0x000fe20000201400 */
[----:B------:R-:W-:Y:S01]  /*0d00*/  @!P2 FMUL R34, R34, 0.5 ;  /* 0x3f0000002222a820 */ /* 0x000fe20000400000 */
[C---:B------:R-:W-:Y:S01]  /*0d10*/  FFMA.FTZ R29, R32.reuse, R29, -0.25000196695327758789 ;  /* 0xbe800042201d7423 */ /* 0x040fe2000001001d */
[----:B------:R-:W2:Y:S02]  /*0d20*/  MUFU.EX2 R36, R36 ;  /* 0x0000002400247308 */ /* 0x000ea40000000800 */
[----:B------:R-:W-:Y:S01]  /*0d30*/  FMUL R27, R27, 1.1920928955078125e-07 ;  /* 0x340000001b1b7820 */ /* 0x000fe20000400000 */
[----:B------:R-:W-:-:S03]  /*0d40*/  FFMA.FTZ R29, R32, R29, 0.33333510160446166992 ;  /* 0x3eaaaae6201d7423 */ /* 0x000fc6000001001d */
[----:B------:R-:W-:Y:S01]  /*0d50*/  FFMA.FTZ R26, R27, 0.69314718246459960938, R26 ;  /* 0x3f3172181b1a7823 */ /* 0x000fe2000001001a */
[----:B-1----:R-:W-:Y:S01]  /*0d60*/  @!P0 FMUL R31, R31, R31 ;  /* 0x0000001f1f1f8220 */ /* 0x002fe20000400000 */
[----:B------:R-:W1:Y:S01]  /*0d70*/  MUFU.EX2 R34, R34 ;  /* 0x0000002200227308 */ /* 0x000e620000000800 */
[----:B------:R-:W-:Y:S01]  /*0d80*/  FFMA.FTZ R29, R32, R29, -0.5 ;  /* 0xbf000000201d7423 */ /* 0x000fe2000001001d */
[----:B------:R-:W-:Y:S01]  /*0d90*/  FSETP.GEU.AND P0, PT, R0, -126, PT ;  /* 0xc2fc00000000780b */ /* 0x000fe20003f0e000 */
[----:B------:R-:W-:Y:S02]  /*0da0*/  FADD R31, R31, 1 ;  /* 0x3f8000001f1f7421 */ /* 0x000fe40000000000 */
[----:B------:R-:W-:Y:S01]  /*0db0*/  FMUL R29, R32, R29 ;  /* 0x0000001d201d7220 */ /* 0x000fe20000400000 */
[----:B--2---:R-:W-:Y:S02]  /*0dc0*/  @!P1 FMUL R36, R36, R36 ;  /* 0x0000002424249220 */ /* 0x004fe40000400000 */
[----:B------:R-:W2:Y:S01]  /*0dd0*/  MUFU.EX2 R35, R35 ;  /* 0x0000002300237308 */ /* 0x000ea20000000800 */
[----:B------:R-:W-:Y:S01]  /*0de0*/  FSETP.GT.AND P1, PT, R31, 8.50705917302346158658e+37, PT ;  /* 0x7e8000001f00780b */ /* 0x000fe20003f24000 */
[----:B------:R-:W-:Y:S01]  /*0df0*/  FFMA.FTZ R29, R32, R29, R32 ;  /* 0x0000001d201d7223 */ /* 0x000fe20000010020 */
[----:B------:R-:W-:Y:S01]  /*0e00*/  FADD R32, R36, 1 ;  /* 0x3f80000024207421 */ /* 0x000fe20000000000 */
[----:B-1----:R-:W-:-:S04]  /*0e10*/  @!P2 FMUL R34, R34, R34 ;  /* 0x000000222222a220 */ /* 0x002fc80000400000 */
[----:B------:R-:W-:Y:S01]  /*0e20*/  FSETP.GT.AND P2, PT, R32, 8.50705917302346158658e+37, PT ;  /* 0x7e8000002000780b */ /* 0x000fe20003f44000 */
[----:B------:R-:W-:Y:S01]  /*0e30*/  @!P0 FMUL R0, R0, 0.5 ;  /* 0x3f00000000008820 */ /* 0x000fe20000400000 */
[----:B------:R-:W-:-:S04]  /*0e40*/  FADD R34, R34, 1 ;  /* 0x3f80000022227421 */ /* 0x000fc80000000000 */
[----:B------:R-:W-:Y:S01]  /*0e50*/  @P1 FMUL R31, R31, 0.25 ;  /* 0x3e8000001f1f1820 */ /* 0x000fe20000400000 */
[----:B--2---:R-:W-:Y:S01]  /*0e60*/  @!P3 FMUL R35, R35, R35 ;  /* 0x000000232323b220 */ /* 0x004fe20000400000 */
[----:B------:R-:W-:Y:S01]  /*0e70*/  FSETP.GT.AND P3, PT, R34, 8.50705917302346158658e+37, PT ;  /* 0x7e8000002200780b */ /* 0x000fe20003f64000 */
[----:B------:R-:W1:Y:S02]  /*0e80*/  MUFU.EX2 R0, R0 ;  /* 0x0000000000007308 */ /* 0x000e640000000800 */
[----:B------:R-:W-:Y:S01]  /*0e90*/  FADD R36, R35, 1 ;  /* 0x3f80000023247421 */ /* 0x000fe20000000000 */
[----:B------:R-:W-:Y:S01]  /*0ea0*/  FFMA.FTZ R35, R30, 0.69314718246459960938, R29 ;  /* 0x3f3172181e237823 */ /* 0x000fe2000001001d */
[----:B------:R-:W-:Y:S01]  /*0eb0*/  @P2 FMUL R32, R32, 0.25 ;  /* 0x3e80000020202820 */ /* 0x000fe20000400000 */
[----:B------:R-:W-:Y:S02]  /*0ec0*/  FSEL R29, R28, 1, P1 ;  /* 0x3f8000001c1d7808 */ /* 0x000fe40000800000 */
[----:B------:R-:W-:Y:S01]  /*0ed0*/  FSETP.GT.AND P4, PT, R36, 8.50705917302346158658e+37, PT ;  /* 0x7e8000002400780b */ /* 0x000fe20003f84000 */
[----:B------:R-:W2:Y:S01]  /*0ee0*/  MUFU.RCP R31, R31 ;  /* 0x0000001f001f7308 */ /* 0x000ea20000001000 */
[----:B------:R-:W-:-:S02]  /*0ef0*/  ISETP.GE.U32.AND P1, PT, R12, 0x7f800000, PT ;  /* 0x7f8000000c00780c */ /* 0x000fc40003f26070 */
[----:B------:R-:W-:Y:S01]  /*0f00*/  FSEL R37, R28, 1, P4 ;  /* 0x3f8000001c257808 */ /* 0x000fe20002000000 */
[----:B------:R-:W-:Y:S01]  /*0f10*/  @P3 FMUL R34, R34, 0.25 ;  /* 0x3e80000022223820 */ /* 0x000fe20000400000 */
[----:B-1----:R-:W-:-:S03]  /*0f20*/  @!P0 FMUL R0, R0, R0 ;  /* 0x0000000000008220 */ /* 0x002fc60000400000 */
[----:B------:R-:W1:Y:S01]  /*0f30*/  MUFU.RCP R30, R32 ;  /* 0x00000020001e7308 */ /* 0x000e620000001000 */
[----:B------:R-:W-:-:S03]  /*0f40*/  ISETP.GE.U32.AND P0, PT, R3, 0x7f800000, PT ;  /* 0x7f8000000300780c */ /* 0x000fc60003f06070 */
[----:B------:R-:W-:Y:S01]  /*0f50*/  @P4 FMUL R36, R36, 0.25 ;  /* 0x3e80000024244820 */ /* 0x000fe20000400000 */
[----:B------:R-:W-:Y:S01]  /*0f60*/  ISETP.GE.U32.AND P4, PT, R15, 0x7f800000, PT ;  /* 0x7f8000000f00780c */ /* 0x000fe20003f86070 */
[----:B--2---:R-:W-:Y:S02]  /*0f70*/  FMUL R29, R31, R29 ;  /* 0x0000001d1f1d7220 */ /* 0x004fe40000400000 */
[----:B------:R-:W2:Y:S01]  /*0f80*/  MUFU.RCP R34, R34 ;  /* 0x0000002200227308 */ /* 0x000ea20000001000 */
[----:B------:R-:W-:Y:S02]  /*0f90*/  FSEL R31, R28, 1, P2 ;  /* 0x3f8000001c1f7808 */ /* 0x000fe40001000000 */
[----:B------:R-:W-:Y:S02]  /*0fa0*/  ISETP.GE.U32.AND P2, PT, R13, 0x7f800000, PT ;  /* 0x7f8000000d00780c */ /* 0x000fe40003f46070 */
[----:B------:R-:W-:Y:S01]  /*0fb0*/  ISETP.GE.U32.AND P5, PT, R0, 0x7f800000, PT ;  /* 0x7f8000000000780c */ /* 0x000fe20003fa6070 */
[----:B-1----:R-:W-:-:S02]  /*0fc0*/  FMUL R30, R30, R31 ;  /* 0x0000001f1e1e7220 */ /* 0x002fc40000400000 */
[----:B------:R-:W1:Y:S01]  /*0fd0*/  MUFU.RCP R36, R36 ;  /* 0x0000002400247308 */ /* 0x000e620000001000 */
[----:B------:R-:W-:Y:S02]  /*0fe0*/  FSEL R31, R28, 1, P3 ;  /* 0x3f8000001c1f7808 */ /* 0x000fe40001800000 */
[----:B------:R-:W-:-:S03]  /*0ff0*/  ISETP.GE.U32.AND P3, PT, R14, 0x7f800000, PT ;  /* 0x7f8000000e00780c */ /* 0x000fc60003f66070 */
[----:B--2---:R-:W-:Y:S01]  /*1000*/  FMUL R31, R34, R31 ;  /* 0x0000001f221f7220 */ /* 0x004fe20000400000 */
[----:B------:R-:W-:-:S05]  /*1010*/  FADD.FTZ.RZ R34, R0, 1 ;  /* 0x3f80000000227421 */ /* 0x000fca000001c000 */
[----:B------:R-:W-:Y:S01]  /*1020*/  IADD3 R34, R34, -0x3f400000, RZ ;  /* 0xc0c0000022227810 */ /* 0x000fe20007ffe0ff */
[----:B-1----:R-:W-:-:S03]  /*1030*/  FMUL R32, R36, R37 ;  /* 0x0000002524207220 */ /* 0x002fc60000400000 */
[----:B------:R-:W-:-:S04]  /*1040*/  LOP3.LUT R37, R34, 0xff800000, RZ, 0xc0, !PT ;  /* 0xff80000022257812 */ /* 0x000fc800078ec0ff */
[----:B------:R-:W-:-:S05]  /*1050*/  IADD3 R34, -R37, 0x40800000, RZ ;  /* 0x4080000025227810 */ /* 0x000fca0007ffe1ff */
[----:B------:R-:W-:Y:S01]  /*1060*/  FFMA.FTZ R34, R34, R28, -1 ;  /* 0xbf80000022227423 */ /* 0x000fe2000001001c */
[----:B------:R-:W-:Y:S02]  /*1070*/  IADD3 R28, R0, -R37, RZ ;  /* 0x80000025001c7210 */ /* 0x000fe40007ffe0ff */
[----:B------:R-:W-:-:S03]  /*1080*/  I2FP.F32.S32 R37, R37 ;  /* 0x0000002500257245 */ /* 0x000fc60000201400 */
[----:B------:R-:W-:Y:S02]  /*1090*/  FADD R28, R28, R34 ;  /* 0x000000221c1c7221 */ /* 0x000fe40000000000 */
[----:B------:R-:W-:Y:S02]  /*10a0*/  FMUL R37, R37, 1.1920928955078125e-07 ;  /* 0x3400000025257820 */ /* 0x000fe40000400000 */
[----:B------:R-:W-:-:S04]  /*10b0*/  FFMA.FTZ R25, R28, -R25, 0.10546888411045074463 ;  /* 0x3dd800121c197423 */ /* 0x000fc80000010819 */
[----:B------:R-:W-:-:S04]  /*10c0*/  FFMA.FTZ R25, R28, R25, -0.13229703903198242188 ;  /* 0xbe0778e01c197423 */ /* 0x000fc80000010019 */
[----:B------:R-:W-:-:S04]  /*10d0*/  FFMA.FTZ R25, R28, R25, 0.14491446316242218018 ;  /* 0x3e1464751c197423 */ /* 0x000fc80000010019 */
[----:B------:R-:W-:-:S04]  /*10e0*/  FFMA.FTZ R25, R28, R25, -0.16641564667224884033 ;  /* 0xbe2a68dd1c197423 */ /* 0x000fc80000010019 */
[----:B------:R-:W-:-:S04]  /*10f0*/  FFMA.FTZ R25, R28, R25, 0.19988867640495300293 ;  /* 0x3e4caf9e1c197423 */ /* 0x000fc80000010019 */
[----:B------:R-:W-:-:S04]  /*1100*/  FFMA.FTZ R25, R28, R25, -0.25000196695327758789 ;  /* 0xbe8000421c197423 */ /* 0x000fc80000010019 */
[----:B------:R-:W-:-:S04]  /*1110*/  FFMA.FTZ R25, R28, R25, 0.33333510160446166992 ;  /* 0x3eaaaae61c197423 */ /* 0x000fc80000010019 */
[----:B------:R-:W-:-:S04]  /*1120*/  FFMA.FTZ R25, R28, R25, -0.5 ;  /* 0xbf0000001c197423 */ /* 0x000fc80000010019 */
[----:B------:R-:W-:-:S04]  /*1130*/  FMUL R25, R28, R25 ;  /* 0x000000191c197220 */ /* 0x000fc80000400000 */
[----:B------:R-:W-:-:S04]  /*1140*/  FFMA.FTZ R28, R28, R25, R28 ;  /* 0x000000191c1c7223 */ /* 0x000fc8000001001c */
[----:B------:R-:W-:Y:S01]  /*1150*/  FFMA.FTZ R28, R37, 0.69314718246459960938, R28 ;  /* 0x3f317218251c7823 */ /* 0x000fe2000001001c */
[----:B------:R-:W-:Y:S06]  /*1160*/  @!P6 BRA `(.L_x_3) ;  /* 0x000000000014e947 */ /* 0x000fec0003800000 */
[----:B------:R-:W-:-:S13]  /*1170*/  ISETP.GE.AND P6, PT, R2, -0x407fffff, PT ;  /* 0xbf8000010200780c */ /* 0x000fda0003fc6270 */
[----:B------:R-:W-:-:S05]  /*1180*/  @P6 MOV R25, 0x7f800000 ;  /* 0x7f80000000196802 */ /* 0x000fca0000000f00 */
[C---:B------:R-:W-:Y:S01]  /*1190*/  @P6 FFMA.FTZ R26, R2.reuse, R25, +INF ;  /* 0x7f800000021a6423 */ /* 0x040fe20000010019 */
[----:B------:R-:W-:-:S04]  /*11a0*/  FSETP.NEU.AND P6, PT, R2, RZ, PT ;  /* 0x000000ff0200720b */ /* 0x000fc80003fcd000 */
[----:B------:R-:W-:-:S09]  /*11b0*/  FSEL R26, R26, -RZ, P6 ;  /* 0x800000ff1a1a7208 */ /* 0x000fd20003000000 */
.L_x_3:
[----:B------:R-:W-:Y:S05]  /*11c0*/  BSYNC B0 ;  /* 0x0000000000007941 */ /* 0x000fea0003800000 */
.L_x_2:
[----:B------:R-:W-:Y:S04]  /*11d0*/  BSSY B0, `(.L_x_4) ;  /* 0x0000007000007945 */ /* 0x000fe80003800000 */
[----:B------:R-:W-:Y:S05]  /*11e0*/  @!P0 BRA `(.L_x_5) ;  /* 0x0000000000148947 */ /* 0x000fea0003800000 */
[----:B------:R-:W-:-:S13]  /*11f0*/  ISETP.GE.AND P0, PT, R3, -0x407fffff, PT ;  /* 0xbf8000010300780c */ /* 0x000fda0003f06270 */
[----:B------:R-:W-:-:S05]  /*1200*/  @P0 MOV R2, 0x7f800000 ;  /* 0x7f80000000020802 */ /* 0x000fca0000000f00 */
[C---:B------:R-:W-:Y:S01]  /*1210*/  @P0 FFMA.FTZ R17, R3.reuse, R2, +INF ;  /* 0x7f80000003110423 */ /* 0x040fe20000010002 */
[----:B------:R-:W-:-:S04]  /*1220*/  FSETP.NEU.AND P0, PT, R3, RZ, PT ;  /* 0x000000ff0300720b */ /* 0x000fc80003f0d000 */
[----:B------:R-:W-:-:S09]  /*1230*/  FSEL R17, R17, -RZ, P0 ;  /* 0x800000ff11117208 */ /* 0x000fd20000000000 */
.L_x_5:
[----:B------:R-:W-:Y:S05]  /*1240*/  BSYNC B0 ;  /* 0x0000000000007941 */ /* 0x000fea0003800000 */
.L_x_4:
[----:B------:R-:W-:Y:S04]  /*1250*/  BSSY B0, `(.L_x_6) ;  /* 0x0000007000007945 */ /* 0x000fe80003800000 */
[----:B------:R-:W-:Y:S05]  /*1260*/  @!P1 BRA `(.L_x_7) ;  /* 0x0000000000149947 */ /* 0x000fea0003800000 */
[----:B------:R-:W-:-:S13]  /*1270*/  ISETP.GE.AND P0, PT, R12, -0x407fffff, PT ;  /* 0xbf8000010c00780c */ /* 0x000fda0003f06270 */
[----:B------:R-:W-:-:S05]  /*1280*/  @P0 MOV R3, 0x7f800000 ;  /* 0x7f80000000030802 */ /* 0x000fca0000000f00 */
[C---:B------:R-:W-:Y:S01]  /*1290*/  @P0 FFMA.FTZ R16, R12.reuse, R3, +INF ;  /* 0x7f8000000c100423 */ /* 0x040fe20000010003 */
[----:B------:R-:W-:-:S04]  /*12a0*/  FSETP.NEU.AND P0, PT, R12, RZ, PT ;  /* 0x000000ff0c00720b */ /* 0x000fc80003f0d000 */
[----:B------:R-:W-:-:S09]  /*12b0*/  FSEL R16, R16, -RZ, P0 ;  /* 0x800000ff10107208 */ /* 0x000fd20000000000 */
.L_x_7:
[----:B------:R-:W-:Y:S05]  /*12c0*/  BSYNC B0 ;  /* 0x0000000000007941 */ /* 0x000fea0003800000 */
.L_x_6:
[----:B------:R-:W-:Y:S04]  /*12d0*/  BSSY B0, `(.L_x_8) ;  /* 0x0000007000007945 */ /* 0x000fe80003800000 */
[----:B------:R-:W-:Y:S05]  /*12e0*/  @!P2 BRA `(.L_x_9) ;  /* 0x000000000014a947 */ /* 0x000fea0003800000 */
[C---:B------:R-:W-:Y:S02]  /*12f0*/  ISETP.GE.AND P0, PT, R13.reuse, -0x407fffff, PT ;  /* 0xbf8000010d00780c */ /* 0x040fe40003f06270 */
[----:B------:R-:W-:-:S11]  /*1300*/  FSETP.NEU.AND P1, PT, R13, RZ, PT ;  /* 0x000000ff0d00720b */ /* 0x000fd60003f2d000 */
[----:B------:R-:W-:-:S05]  /*1310*/  @P0 MOV R2, 0x7f800000 ;  /* 0x7f80000000020802 */ /* 0x000fca0000000f00 */
[----:B------:R-:W-:-:S05]  /*1320*/  @P0 FFMA.FTZ R19, R13, R2, +INF ;  /* 0x7f8000000d130423 */ /* 0x000fca0000010002 */
[----:B------:R-:W-:-:S07]  /*1330*/  FSEL R19, R19, -RZ, P1 ;  /* 0x800000ff13137208 */ /* 0x000fce0000800000 */
.L_x_9:
[----:B------:R-:W-:Y:S05]  /*1340*/  BSYNC B0 ;  /* 0x0000000000007941 */ /* 0x000fea0003800000 */
.L_x_8:
[----:B------:R-:W-:Y:S04]  /*1350*/  BSSY B0, `(.L_x_10) ;  /* 0x0000007000007945 */ /* 0x000fe80003800000 */
[----:B------:R-:W-:Y:S05]  /*1360*/  @!P3 BRA `(.L_x_11) ;  /* 0x000000000014b947 */ /* 0x000fea0003800000 */
[C---:B------:R-:W-:Y:S02]  /*1370*/  ISETP.GE.AND P0, PT, R14.reuse, -0x407fffff, PT ;  /* 0xbf8000010e00780c */ /* 0x040fe40003f06270 */
[----:B------:R-:W-:-:S11]  /*1380*/  FSETP.NEU.AND P1, PT, R14, RZ, PT ;  /* 0x000000ff0e00720b */ /* 0x000fd60003f2d000 */
[----:B------:R-:W-:-:S05]  /*1390*/  @P0 MOV R3, 0x7f800000 ;  /* 0x7f80000000030802 */ /* 0x000fca0000000f00 */
[----:B------:R-:W-:-:S05]  /*13a0*/  @P0 FFMA.FTZ R18, R14, R3, +INF ;  /* 0x7f8000000e120423 */ /* 0x000fca0000010003 */
[----:B------:R-:W-:-:S07]  /*13b0*/  FSEL R18, R18, -RZ, P1 ;  /* 0x800000ff12127208 */ /* 0x000fce0000800000 */
.L_x_11:
[----:B------:R-:W-:Y:S05]  /*13c0*/  BSYNC B0 ;  /* 0x0000000000007941 */ /* 0x000fea0003800000 */
.L_x_10:
[----:B------:R-:W-:Y:S04]  /*13d0*/  BSSY B0, `(.L_x_12) ;  /* 0x0000007000007945 */ /* 0x000fe80003800000 */
[----:B------:R-:W-:Y:S05]  /*13e0*/  @!P4 BRA `(.L_x_13) ;  /* 0x000000000014c947 */ /* 0x000fea0003800000 */
[C---:B------:R-:W-:Y:S02]  /*13f0*/  ISETP.GE.AND P0, PT, R15.reuse, -0x407fffff, PT ;  /* 0xbf8000010f00780c */ /* 0x040fe40003f06270 */
[----:B------:R-:W-:-:S11]  /*1400*/  FSETP.NEU.AND P1, PT, R15, RZ, PT ;  /* 0x000000ff0f00720b */ /* 0x000fd60003f2d000 */
[----:B------:R-:W-:-:S05]  /*1410*/  @P0 MOV R2, 0x7f800000 ;  /* 0x7f80000000020802 */ /* 0x000fca0000000f00 */
[----:B------:R-:W-:-:S05]  /*1420*/  @P0 FFMA.FTZ R35, R15, R2, +INF ;  /* 0x7f8000000f230423 */ /* 0x000fca0000010002 */
[----:B------:R-:W-:-:S07]  /*1430*/  FSEL R35, R35, -RZ, P1 ;  /* 0x800000ff23237208 */ /* 0x000fce0000800000 */
.L_x_13:
[----:B------:R-:W-:Y:S05]  /*1440*/  BSYNC B0 ;  /* 0x0000000000007941 */ /* 0x000fea0003800000 */
.L_x_12:
[----:B------:R-:W-:Y:S04]  /*1450*/  BSSY B0, `(.L_x_14) ;  /* 0x0000007000007945 */ /* 0x000fe80003800000 */
[----:B------:R-:W-:Y:S05]  /*1460*/  @!P5 BRA `(.L_x_15) ;  /* 0x000000000014d947 */ /* 0x000fea0003800000 */
[C---:B------:R-:W-:Y:S02]  /*1470*/  ISETP.GE.AND P0, PT, R0.reuse, -0x407fffff, PT ;  /* 0xbf8000010000780c */ /* 0x040fe40003f06270 */
[----:B------:R-:W-:-:S11]  /*1480*/  FSETP.NEU.AND P1, PT, R0, RZ, PT ;  /* 0x000000ff0000720b */ /* 0x000fd60003f2d000 */
[----:B------:R-:W-:-:S05]  /*1490*/  @P0 MOV R3, 0x7f800000 ;  /* 0x7f80000000030802 */ /* 0x000fca0000000f00 */
[----:B------:R-:W-:-:S05]  /*14a0*/  @P0 FFMA.FTZ R28, R0, R3, +INF ;  /* 0x7f800000001c0423 */ /* 0x000fca0000010003 */
[----:B------:R-:W-:-:S07]  /*14b0*/  FSEL R28, R28, -RZ, P1 ;  /* 0x800000ff1c1c7208 */ /* 0x000fce0000800000 */
.L_x_15:
[----:B------:R-:W-:Y:S05]  /*14c0*/  BSYNC B0 ;  /* 0x0000000000007941 */ /* 0x000fea0003800000 */
.L_x_14:
[C---:B------:R-:W-:Y:S01]  /*14d0*/  FSETP.GT.AND P0, PT, R9.reuse, 50, PT ;  /* 0x424800000900780b */ /* 0x040fe20003f04000 */
[----:B------:R-:W1:Y:S01]  /*14e0*/  S2UR UR5, SR_CgaCtaId ;  /* 0x00000000000579c3 */ /* 0x000e620000008800 */
[----:B------:R-:W-:Y:S01]  /*14f0*/  FSETP.GT.AND P6, PT, R8, 50, PT ;  /* 0x424800000800780b */ /* 0x000fe20003fc4000 */
[----:B------:R-:W-:Y:S01]  /*1500*/  UMOV UR4, 0x400 ;  /* 0x0000040000047882 */ /* 0x000fe20000000000 */
[C---:B------:R-:W-:Y:S02]  /*1510*/  FSETP.GEU.AND P1, PT, R9.reuse, -50, PT ;  /* 0xc24800000900780b */ /* 0x040fe40003f2e000 */
[----:B------:R-:W-:Y:S02]  /*1520*/  FSETP.GT.AND P4, PT, R10, 50, PT ;  /* 0x424800000a00780b */ /* 0x000fe40003f84000 */
[----:B------:R-:W-:Y:S02]  /*1530*/  FSEL R18, R9, R18, P0 ;  /* 0x0000001209127208 */ /* 0x000fe40000000000 */
[----:B------:R-:W-:-:S02]  /*1540*/  FSETP.GEU.AND P5, PT, R8, -50, PT ;  /* 0xc24800000800780b */ /* 0x000fc40003fae000 */
[----:B------:R-:W-:Y:S01]  /*1550*/  FSEL R19, R8, R19, P6 ;  /* 0x0000001308137208 */ /* 0x000fe20003000000 */
[C---:B------:R-:W-:Y:S01]  /*1560*/  FADD R2, R9.reuse, -R18 ;  /* 0x8000001209027221 */ /* 0x040fe20000000000 */
[C---:B------:R-:W-:Y:S02]  /*1570*/  FSEL R13, R9.reuse, -R26, !P1 ;  /* 0x8000001a090d7208 */ /* 0x040fe40004800000 */
[C---:B------:R-:W-:Y:S02]  /*1580*/  FSETP.GE.AND P1, PT, R10.reuse, RZ, PT ;  /* 0x000000ff0a00720b */ /* 0x040fe40003f26000 */
[----:B------:R-:W-:Y:S01]  /*1590*/  FSEL R35, R10, R35, P4 ;  /* 0x000000230a237208 */ /* 0x000fe20002000000 */
[----:B------:R-:W-:Y:S01]  /*15a0*/  FADD R22, R22, R13 ;  /* 0x0000000d16167221 */ /* 0x000fe20000000000 */
[C---:B------:R-:W-:Y:S02]  /*15b0*/  FSETP.GEU.AND P0, PT, R10.reuse, -50, PT ;  /* 0xc24800000a00780b */ /* 0x040fe40003f0e000 */
[----:B------:R-:W-:Y:S01]  /*15c0*/  FSETP.GE.AND P3, PT, R9, RZ, PT ;  /* 0x000000ff0900720b */ /* 0x000fe20003f66000 */
[----:B------:R-:W-:Y:S01]  /*15d0*/  FADD R9, R10, -R35 ;  /* 0x800000230a097221 */ /* 0x000fe20000000000 */
[C---:B------:R-:W-:Y:S01]  /*15e0*/  FSETP.GE.AND P2, PT, R8.reuse, RZ, PT ;  /* 0x000000ff0800720b */ /* 0x040fe20003f46000 */
[----:B-1----:R-:W-:Y:S01]  /*15f0*/  UPRMT UR4, UR5, 0x654, UR4 ;  /* 0x0000065405047896 */ /* 0x002fe20008000004 */
[C---:B------:R-:W-:Y:S01]  /*1600*/  FSEL R21, R8.reuse, -R21, !P5 ;  /* 0x8000001508157208 */ /* 0x040fe20006800000 */
[----:B------:R-:W-:Y:S01]  /*1610*/  FADD R8, R8, -R19 ;  /* 0x8000001308087221 */ /* 0x000fe20000000000 */
[----:B------:R-:W-:-:S02]  /*1620*/  FSETP.GT.AND P6, PT, R11, 50, PT ;  /* 0x424800000b00780b */ /* 0x000fc40003fc4000 */
[----:B------:R-:W-:Y:S01]  /*1630*/  FSEL R0, R10, -R17, !P0 ;  /* 0x800000110a007208 */ /* 0x000fe20004000000 */
[----:B------:R-:W-:Y:S01]  /*1640*/  FADD R20, R20, R21 ;  /* 0x0000001514147221 */ /* 0x000fe20000000000 */
[----:B------:R-:W-:Y:S01]  /*1650*/  FSEL R13, R13, R2, P3 ;  /* 0x000000020d0d7208 */ /* 0x000fe20001800000 */
[----:B------:R-:W-:Y:S01]  /*1660*/  FADD R2, -R30, 1 ;  /* 0x3f8000001e027421 */ /* 0x000fe20000000100 */
[----:B------:R-:W-:Y:S01]  /*1670*/  FSEL R28, R11, R28, P6 ;  /* 0x0000001c0b1c7208 */ /* 0x000fe20003000000 */
[----:B------:R-:W-:Y:S01]  /*1680*/  FADD R23, R23, R0 ;  /* 0x0000000017177221 */ /* 0x000fe20000000000 */
[----:B------:R-:W-:Y:S01]  /*1690*/  FSEL R21, R21, R8, P2 ;  /* 0x0000000815157208 */ /* 0x000fe20001000000 */
[----:B------:R-:W-:Y:S01]  /*16a0*/  FADD R8, -R29, 1 ;  /* 0x3f8000001d087421 */ /* 0x000fe20000000100 */
[C---:B------:R-:W-:Y:S01]  /*16b0*/  FSETP.GEU.AND P5, PT, R11.reuse, -50, PT ;  /* 0xc24800000b00780b */ /* 0x040fe20003fae000 */
[C---:B------:R-:W-:Y:S01]  /*16c0*/  FADD R10, R11.reuse, -R28 ;  /* 0x8000001c0b0a7221 */ /* 0x040fe20000000000 */
[----:B------:R-:W-:Y:S01]  /*16d0*/  FSEL R12, R0, R9, P1 ;  /* 0x00000009000c7208 */ /* 0x000fe20000800000 */
[----:B------:R-:W-:Y:S01]  /*16e0*/  FMUL R0, R2, R2 ;  /* 0x0000000202007220 */ /* 0x000fe20000400000 */
[----:B------:R-:W-:Y:S01]  /*16f0*/  FADD R2, -R32, 1 ;  /* 0x3f80000020027421 */ /* 0x000fe20000000100 */
[C---:B------:R-:W-:Y:S01]  /*1700*/  FSETP.GE.AND P4, PT, R11.reuse, RZ, PT ;  /* 0x000000ff0b00720b */ /* 0x040fe20003f86000 */
[----:B------:R-:W-:Y:S01]  /*1710*/  @!P1 FADD R23, RZ, -R35 ;  /* 0x80000023ff179221 */ /* 0x000fe20000000000 */
[----:B------:R-:W-:Y:S01]  /*1720*/  FSEL R3, R11, -R16, !P5 ;  /* 0x800000100b037208 */ /* 0x000fe20006800000 */
[----:B------:R-:W-:Y:S01]  /*1730*/  FMUL R8, R8, R8 ;  /* 0x0000000808087220 */ /* 0x000fe20000400000 */
[----:B-----5:R-:W-:Y:S01]  /*1740*/  FSETP.NEU.AND P1, PT, R5, 1, PT ;  /* 0x3f8000000500780b */ /* 0x020fe20003f2d000 */
[----:B------:R-:W-:Y:S01]  /*1750*/  @!P3 FADD R22, RZ, -R18 ;  /* 0x80000012ff16b221 */ /* 0x000fe20000000000 */
[----:B------:R-:W-:Y:S01]  /*1760*/  FSETP.NEU.AND P0, PT, R4, 1, PT ;  /* 0x3f8000000400780b */ /* 0x000fe20003f0d000 */
[----:B------:R-:W-:Y:S01]  /*1770*/  FMUL R4, R2, R2 ;  /* 0x0000000202047220 */ /* 0x000fe20000400000 */
[----:B------:R-:W-:Y:S01]  /*1780*/  FSEL R9, R3, R10, P4 ;  /* 0x0000000a03097208 */ /* 0x000fe20002000000 */
[----:B------:R-:W-:Y:S01]  /*1790*/  FMUL R2, R8, R21 ;  /* 0x0000001508027220 */ /* 0x000fe20000400000 */
[----:B------:R-:W-:Y:S01]  /*17a0*/  FSETP.NEU.AND P3, PT, R6, 1, PT ;  /* 0x3f8000000600780b */ /* 0x000fe20003f6d000 */
[----:B------:R-:W-:Y:S01]  /*17b0*/  HFMA2.MMA R8, -RZ, RZ, 1.625, 0 ;  /* 0x3e800000ff087435 */ /* 0x000fe200000001ff */
[----:B------:R-:W-:Y:S01]  /*17c0*/  @!P2 FADD R20, RZ, -R19 ;  /* 0x80000013ff14a221 */ /* 0x000fe20000000000 */
[----:B------:R-:W-:Y:S01]  /*17d0*/  FADD R24, R24, R3 ;  /* 0x0000000318187221 */ /* 0x000fe20000000000 */
[----:B------:R-:W-:Y:S01]  /*17e0*/  FADD R3, -R31, 1 ;  /* 0x3f8000001f037421 */ /* 0x000fe20000000100 */
[----:B------:R-:W-:Y:S01]  /*17f0*/  FMUL R4, R4, R9 ;  /* 0x0000000904047220 */ /* 0x000fe20000400000 */
[----:B------:R-:W-:Y:S01]  /*1800*/  FSETP.NEU.AND P2, PT, R7, 1, PT ;  /* 0x3f8000000700780b */ /* 0x000fe20003f4d000 */
[----:B------:R-:W-:Y:S01]  /*1810*/  FMUL R9, R30, R30 ;  /* 0x0000001e1e097220 */ /* 0x000fe20000400000 */
[----:B------:R-:W-:Y:S01]  /*1820*/  FMUL R29, R29, R29 ;  /* 0x0000001d1d1d7220 */ /* 0x000fe20000400000 */
[----:B------:R-:W-:Y:S01]  /*1830*/  FMUL R0, R0, R13 ;  /* 0x0000000d00007220 */ /* 0x000fe20000400000 */
[----:B------:R-:W-:Y:S01]  /*1840*/  FMUL R3, R3, R3 ;  /* 0x0000000303037220 */ /* 0x000fe20000400000 */
[----:B------:R-:W-:Y:S01]  /*1850*/  @P1 FMUL R0, R9, R22 ;  /* 0x0000001609001220 */ /* 0x000fe20000400000 */
[----:B------:R-:W-:Y:S01]  /*1860*/  FMUL R6, R31, R31 ;  /* 0x0000001f1f067220 */ /* 0x000fe20000400000 */
[C---:B------:R-:W-:Y:S01]  /*1870*/  FSEL R11, R8.reuse, 0.75, !P0 ;  /* 0x3f400000080b7808 */ /* 0x040fe20004000000 */
[----:B------:R-:W-:Y:S01]  /*1880*/  @P0 FMUL R2, R29, R20 ;  /* 0x000000141d020220 */ /* 0x000fe20000400000 */
[----:B------:R-:W-:Y:S01]  /*1890*/  FSEL R9, R8, 0.75, !P1 ;  /* 0x3f40000008097808 */ /* 0x000fe20004800000 */
[----:B------:R-:W-:Y:S01]  /*18a0*/  FMUL R3, R3, R12 ;  /* 0x0000000c03037220 */ /* 0x000fe20000400000 */
[----:B------:R-:W-:Y:S01]  /*18b0*/  @!P4 FADD R24, RZ, -R28 ;  /* 0x8000001cff18c221 */ /* 0x000fe20000000000 */
[----:B------:R-:W-:Y:S01]  /*18c0*/  @P3 FMUL R3, R6, R23 ;  /* 0x0000001706033220 */ /* 0x000fe20000400000 */
[----:B------:R-:W-:Y:S01]  /*18d0*/  FMUL R7, R32, R32 ;  /* 0x0000002020077220 */ /* 0x000fe20000400000 */
[----:B------:R-:W-:Y:S01]  /*18e0*/  FSEL R6, R8, 0.75, !P3 ;  /* 0x3f40000008067808 */ /* 0x000fe20005800000 */
[----:B------:R-:W-:Y:S01]  /*18f0*/  FFMA R2, R2, -R11, RZ ;  /* 0x8000000b02027223 */ /* 0x000fe200000000ff */
[----:B------:R-:W-:Y:S01]  /*1900*/  FFMA R9, R0, -R9, RZ ;  /* 0x8000000900097223 */ /* 0x000fe200000000ff */
[----:B------:R-:W-:Y:S01]  /*1910*/  @P2 FMUL R4, R7, R24 ;  /* 0x0000001807042220 */ /* 0x000fe20000400000 */
[----:B------:R-:W-:Y:S01]  /*1920*/  FSEL R7, R8, 0.75, !P2 ;  /* 0x3f40000008077808 */ /* 0x000fe20005000000 */
[----:B------:R-:W-:Y:S01]  /*1930*/  FFMA R3, R3, -R6, RZ ;  /* 0x8000000603037223 */ /* 0x000fe200000000ff */
[----:B------:R-:W-:Y:S01]  /*1940*/  FADD R2, R2, R9 ;  /* 0x0000000902027221 */ /* 0x000fe20000000000 */
[----:B------:R-:W-:-:S02]  /*1950*/  LOP3.LUT P0, RZ, R33, 0x1f, RZ, 0xc0, !PT ;  /* 0x0000001f21ff7812 */ /* 0x000fc4000780c0ff */
[----:B------:R-:W-:Y:S01]  /*1960*/  FFMA R4, R4, -R7, RZ ;  /* 0x8000000704047223 */ /* 0x000fe200000000ff */
[----:B------:R-:W-:Y:S01]  /*1970*/  FADD R3, R3, R2 ;  /* 0x0000000203037221 */ /* 0x000fe20000000000 */
[C---:B------:R-:W-:Y:S02]  /*1980*/  ISETP.GE.AND P1, PT, R33.reuse, 0x2, PT ;  /* 0x000000022100780c */ /* 0x040fe40003f26270 */
[----:B------:R-:W-:Y:S01]  /*1990*/  SHF.L.U32 R11, R33, 0x2, RZ ;  /* 0x00000002210b7819 */ /* 0x000fe200000006ff */
[----:B------:R-:W-:-:S05]  /*19a0*/  FADD R3, R4, R3 ;  /* 0x0000000304037221 */ /* 0x000fca0000000000 */
[----:B------:R-:W1:Y:S02]  /*19b0*/  SHFL.BFLY PT, R0, R3, 0x10, 0x1f ;  /* 0x0e001f0003007f89 */ /* 0x000e6400000e0000 */
[----:B-1----:R-:W-:Y:S01]  /*19c0*/  FADD R0, R3, R0 ;  /* 0x0000000003007221 */ /* 0x002fe20000000000 */
[----:B------:R-:W-:-:S04]  /*19d0*/  LOP3.LUT R3, R33, 0x1, RZ, 0xc0, !PT ;  /* 0x0000000121037812 */ /* 0x000fc800078ec0ff */
[----:B------:R-:W1:Y:S02]  /*19e0*/  SHFL.BFLY PT, R7, R0, 0x8, 0x1f ;  /* 0x0d001f0000077f89 */ /* 0x000e6400000e0000 */
[----:B-1----:R-:W-:Y:S01]  /*19f0*/  FADD R7, R0, R7 ;  /* 0x0000000700077221 */ /* 0x002fe20000000000 */
[----:B------:R-:W-:-:S04]  /*1a00*/  SHF.R.U32.HI R0, RZ, 0x3, R33 ;  /* 0x00000003ff007819 */ /* 0x000fc80000011621 */
[----:B------:R-:W1:Y:S01]  /*1a10*/  SHFL.BFLY PT, R2, R7, 0x4, 0x1f ;  /* 0x0c801f0007027f89 */ /* 0x000e6200000e0000 */
[----:B------:R-:W-:Y:S01]  /*1a20*/  LOP3.LUT R0, R0, 0x4, RZ, 0xc0, !PT ;  /* 0x0000000400007812 */ /* 0x000fe200078ec0ff */
[----:B-1----:R-:W-:-:S05]  /*1a30*/  FADD R2, R7, R2 ;  /* 0x0000000207027221 */ /* 0x002fca0000000000 */
[----:B------:R-:W1:Y:S02]  /*1a40*/  SHFL.BFLY PT, R9, R2, 0x2, 0x1f ;  /* 0x0c401f0002097f89 */ /* 0x000e6400000e0000 */
[----:B-1----:R-:W-:-:S05]  /*1a50*/  FADD R9, R2, R9 ;  /* 0x0000000902097221 */ /* 0x002fca0000000000 */
[----:B------:R-:W1:Y:S02]  /*1a60*/  SHFL.BFLY PT, R4, R9, 0x1, 0x1f ;  /* 0x0c201f0009047f89 */ /* 0x000e6400000e0000 */
[----:B-1----:R-:W-:-:S05]  /*1a70*/  FADD R7, R9, R4 ;  /* 0x0000000409077221 */ /* 0x002fca0000000000 */
[----:B------:R-:W-:Y:S01]  /*1a80*/  @!P0 STS [R0+UR4], R7 ;  /* 0x0000000700008988 */ /* 0x000fe20008000804 */
[----:B------:R-:W-:Y:S01]  /*1a90*/  BAR.SYNC.DEFER_BLOCKING 0x0 ;  /* 0x0000000000007b1d */ /* 0x000fe20000010000 */
[----:B------:R-:W-:-:S04]  /*1aa0*/  ISETP.NE.U32.AND P0, PT, R3, 0x1, PT ;  /* 0x000000010300780c */ /* 0x000fc80003f05070 */
[----:B------:R-:W-:Y:S01]  /*1ab0*/  ISETP.LT.AND P0, PT, R33, 0x2, P0 ;  /* 0x000000022100780c */ /* 0x000fe20000701270 */
[----:B------:R-:W1:Y:S04]  /*1ac0*/  @!P1 LDS R5, [R11+UR4] ;  /* 0x000000040b059984 */ /* 0x000e680008000800 */
[----:B-1----:R-:W1:Y:S02]  /*1ad0*/  SHFL.BFLY PT, R2, R5, 0x1, 0x1f ;  /* 0x0c201f0005027f89 */ /* 0x002e6400000e0000 */
[----:B-1----:R-:W-:-:S06]  /*1ae0*/  FADD R2, R5, R2 ;  /* 0x0000000205027221 */ /* 0x002fcc0000000000 */
[----:B------:R1:W-:Y:S01]  /*1af0*/  @P0 STS [R11+UR4], R2 ;  /* 0x000000020b000988 */ /* 0x0003e20008000804 */
[----:B------:R-:W-:Y:S01]  /*1b00*/  BAR.SYNC.DEFER_BLOCKING 0x0 ;  /* 0x0000000000007b1d */ /* 0x000fe20000010000 */
[----:B------:R-:W-:-:S05]  /*1b10*/  LOP3.LUT P0, RZ, R33, 0x3f, RZ, 0xc0, !PT ;  /* 0x0000003f21ff7812 */ /* 0x000fca000780c0ff */
[----:B------:R-:W2:Y:S02]  /*1b20*/  LDS R4, [UR4] ;  /* 0x00000004ff047984 */ /* 0x000ea40008000800 */
[----:B------:R-:W-:Y:S06]  /*1b30*/  BAR.SYNC.DEFER_BLOCKING 0x0 ;  /* 0x0000000000007b1d */ /* 0x000fec0000010000 */
[----:B-1----:R-:W-:Y:S05]  /*1b40*/  @P0 EXIT ;  /* 0x000000000000094d */ /* 0x002fea0003800000 */
[----:B------:R-:W0:Y:S01]  /*1b50*/  LDC.64 R2, c[0x0][0x210] ;  /* 0x00008400ff027b82 */ /* 0x000e220000000a00 */
[----:B--2---:R-:W-:-:S04]  /*1b60*/  FADD R4, RZ, R4 ;  /* 0x00000004ff047221 */ /* 0x004fc80000000000 */
[----:B------:R-:W-:-:S05]  /*1b70*/  FMUL R5, R4, 0.00390625 ;  /* 0x3b80000004057820 */ /* 0x000fca0000400000 */
[----:B0-----:R-:W-:Y:S01]  /*1b80*/  STG.E desc[UR6][R2.64], R5 ;  /* 0x0000000502007986 */ /* 0x001fe2000c101906 */
[----:B------:R-:W-:Y:S05]  /*1b90*/  EXIT ;  /* 0x000000000000794d */ /* 0x000fea0003800000 */
.L_x_16:
[----:B------:R-:W-:-:S00]  /*1ba0*/  BRA `(.L_x_16) ;  /* 0xfffffffc00fc7947 */ /* 0x000fc0000383ffff */
[----:B------:R-:W-:-:S00]  /*1bb0*/  NOP ;  /* 0x0000000000007918 */ /* 0x000fc00000000000 */
        /* <DEDUP_REMOVED lines=12> */
.L_x_17:


//--------------------- .nv.global.init           --------------------------
	.section	.nv.global.init,"aw",@progbits
.nv.global.init:
	.type		_$_str,@object
	.size		_$_str,(.L_0 - _$_str)
_$_str:
        /*0000*/ 	.byte	0x5f, 0x5f, 0x43, 0x55, 0x44, 0x41, 0x5f, 0x46, 0x54, 0x5a, 0x00
.L_0:


//--------------------- .nv.shared.triton_per_fused_add_eq_fill_ge_index_put_lift_fresh_mean_mul_neg_pow_rsub_sigmoid_softplus_sub_where_0 --------------------------
	.section	.nv.shared.triton_per_fused_add_eq_fill_ge_index_put_lift_fresh_mean_mul_neg_pow_rsub_sigmoid_softplus_sub_where_0,"aw",@nobits
	.sectionflags	@""
	.align	16
	.zero		1024


//--------------------- .nv.constant0.triton_per_fused_add_eq_fill_ge_index_put_lift_fresh_mean_mul_neg_pow_rsub_sigmoid_softplus_sub_where_0 --------------------------
	.section	.nv.constant0.triton_per_fused_add_eq_fill_ge_index_put_lift_fresh_mean_mul_neg_pow_rsub_sigmoid_softplus_sub_where_0,"a",@progbits
	.sectionflags	@""
	.align	4
.nv.constant0.triton_per_fused_add_eq_fill_ge_index_put_lift_fresh_mean_mul_neg_pow_rsub_sigmoid_softplus_sub_where_0:
	.zero		556
